	.headerflags	@"EF_CUDA_TEXMODE_UNIFIED EF_CUDA_64BIT_ADDRESS EF_CUDA_ACCELERATORS EF_CUDA_SM90 EF_CUDA_VIRTUAL_SM(EF_CUDA_SM90)"
	.elftype	@"ET_EXEC"


//--------------------- .nv.info                  --------------------------
	.section	.nv.info,"",@"SHT_CUDA_INFO"
	.align	4


	//----- nvinfo : EIATTR_REGCOUNT
	.align		4
        /*0000*/ 	.byte	0x04, 0x2f
        /*0002*/ 	.short	(.L_1 - .L_0)
	.align		4
.L_0:
        /*0004*/ 	.word	index@(triton_poi_fused__unsafe_index_add_29)
        /*0008*/ 	.word	0x00000010


	//----- nvinfo : EIATTR_MIN_STACK_SIZE
	.align		4
.L_1:
        /*000c*/ 	.byte	0x04, 0x12
        /*000e*/ 	.short	(.L_3 - .L_2)
	.align		4
.L_2:
        /*0010*/ 	.word	index@(triton_poi_fused__unsafe_index_add_29)
        /*0014*/ 	.word	0x00000000


	//----- nvinfo : EIATTR_FRAME_SIZE
	.align		4
.L_3:
        /*0018*/ 	.byte	0x04, 0x11
        /*001a*/ 	.short	(.L_5 - .L_4)
	.align		4
.L_4:
        /*001c*/ 	.word	index@(triton_poi_fused__unsafe_index_add_29)
        /*0020*/ 	.word	0x00000000


	//----- nvinfo : EIATTR_MIN_STACK_SIZE
	.align		4
.L_5:
        /*0024*/ 	.byte	0x04, 0x12
        /*0026*/ 	.short	(.L_7 - .L_6)
	.align		4
.L_6:
        /*0028*/ 	.word	index@(triton_poi_fused__unsafe_index_add_29)
        /*002c*/ 	.word	0x00000000
.L_7:


//--------------------- .nv.info.triton_poi_fused__unsafe_index_add_29 --------------------------
	.section	.nv.info.triton_poi_fused__unsafe_index_add_29,"",@"SHT_CUDA_INFO"
	.sectionflags	@""
	.align	4


	//----- nvinfo : EIATTR_CUDA_API_VERSION
	.align		4
        /*0000*/ 	.byte	0x04, 0x37
        /*0002*/ 	.short	(.L_9 - .L_8)
.L_8:
        /*0004*/ 	.word	0x0000007c


	//----- nvinfo : EIATTR_KPARAM_INFO
	.align		4
.L_9:
        /*0008*/ 	.byte	0x04, 0x17
        /*000a*/ 	.short	(.L_11 - .L_10)
.L_10:
        /*000c*/ 	.word	0x00000000
        /*0010*/ 	.short	0x0004
        /*0012*/ 	.short	0x0020
        /*0014*/ 	.byte	0x00, 0xf0, 0x11, 0x00


	//----- nvinfo : EIATTR_KPARAM_INFO
	.align		4
.L_11:
        /*0018*/ 	.byte	0x04, 0x17
        /*001a*/ 	.short	(.L_13 - .L_12)
.L_12:
        /*001c*/ 	.word	0x00000000
        /*0020*/ 	.short	0x0003
        /*0022*/ 	.short	0x0018
        /*0024*/ 	.byte	0x00, 0xf4, 0x21, 0x00


	//----- nvinfo : EIATTR_KPARAM_INFO
	.align		4
.L_13:
        /*0028*/ 	.byte	0x04, 0x17
        /*002a*/ 	.short	(.L_15 - .L_14)
.L_14:
        /*002c*/ 	.word	0x00000000
        /*0030*/ 	.short	0x0002
        /*0032*/ 	.short	0x0010
        /*0034*/ 	.byte	0x00, 0xf4, 0x21, 0x00


	//----- nvinfo : EIATTR_KPARAM_INFO
	.align		4
.L_15:
        /*0038*/ 	.byte	0x04, 0x17
        /*003a*/ 	.short	(.L_17 - .L_16)
.L_16:
        /*003c*/ 	.word	0x00000000
        /*0040*/ 	.short	0x0001
        /*0042*/ 	.short	0x0008
        /*0044*/ 	.byte	0x00, 0xf4, 0x21, 0x00


	//----- nvinfo : EIATTR_KPARAM_INFO
	.align		4
.L_17:
        /*0048*/ 	.byte	0x04, 0x17
        /*004a*/ 	.short	(.L_19 - .L_18)
.L_18:
        /*004c*/ 	.word	0x00000000
        /*0050*/ 	.short	0x0000
        /*0052*/ 	.short	0x0000
        /*0054*/ 	.byte	0x00, 0xf4, 0x21, 0x00


	//----- nvinfo : EIATTR_SPARSE_MMA_MASK
	.align		4
.L_19:
        /*0058*/ 	.byte	0x03, 0x50
        /*005a*/ 	.short	0x0000


	//----- nvinfo : EIATTR_MAXREG_COUNT
	.align		4
        /*005c*/ 	.byte	0x03, 0x1b
        /*005e*/ 	.short	0x00ff


	//----- nvinfo : EIATTR_EXIT_INSTR_OFFSETS
	.align		4
        /*0060*/ 	.byte	0x04, 0x1c
        /*0062*/ 	.short	(.L_21 - .L_20)


	//   ....[0]....
.L_20:
        /*0064*/ 	.word	0x000003f0


	//----- nvinfo : EIATTR_REQNTID
	.align		4
.L_21:
        /*0068*/ 	.byte	0x04, 0x10
        /*006a*/ 	.short	(.L_23 - .L_22)
.L_22:
        /*006c*/ 	.word	0x00000100
        /*0070*/ 	.word	0x00000001
        /*0074*/ 	.word	0x00000001


	//----- nvinfo : EIATTR_CBANK_PARAM_SIZE
	.align		4
.L_23:
        /*0078*/ 	.byte	0x03, 0x19
        /*007a*/ 	.short	0x0024


	//----- nvinfo : EIATTR_PARAM_CBANK
	.align		4
        /*007c*/ 	.byte	0x04, 0x0a
        /*007e*/ 	.short	(.L_25 - .L_24)
	.align		4
.L_24:
        /*0080*/ 	.word	index@(.nv.constant0.triton_poi_fused__unsafe_index_add_29)
        /*0084*/ 	.short	0x0210
        /*0086*/ 	.short	0x0024


	//----- nvinfo : EIATTR_SW_WAR
	.align		4
.L_25:
        /*0088*/ 	.byte	0x04, 0x36
        /*008a*/ 	.short	(.L_27 - .L_26)
.L_26:
        /*008c*/ 	.word	0x00000008
.L_27:


//--------------------- .nv.callgraph             --------------------------
	.section	.nv.callgraph,"",@"SHT_CUDA_CALLGRAPH"
	.align	4
	.sectionentsize	8
	.align		4
        /*0000*/ 	.word	0x00000000
	.align		4
        /*0004*/ 	.word	0xffffffff
	.align		4
        /*0008*/ 	.word	0x00000000
	.align		4
        /*000c*/ 	.word	0xfffffffe
	.align		4
        /*0010*/ 	.word	0x00000000
	.align		4
        /*0014*/ 	.word	0xfffffffd
	.align		4
        /*0018*/ 	.word	0x00000000
	.align		4
        /*001c*/ 	.word	0xfffffffc


//--------------------- .text.triton_poi_fused__unsafe_index_add_29 --------------------------
	.section	.text.triton_poi_fused__unsafe_index_add_29,"ax",@progbits
	.align	128
        .global         triton_poi_fused__unsafe_index_add_29
        .type           triton_poi_fused__unsafe_index_add_29,@function
        .size           triton_poi_fused__unsafe_index_add_29,(.L_x_1 - triton_poi_fused__unsafe_index_add_29)
        .other          triton_poi_fused__unsafe_index_add_29,@"STO_CUDA_ENTRY STV_DEFAULT"
triton_poi_fused__unsafe_index_add_29:
.text.triton_poi_fused__unsafe_index_add_29:
[----:B------:R-:W-:Y:S01]  /*0000*/  LDC R1, c[0x0][0x28] ;  /* 0x00000a00ff017b82 */ /* 0x000fe20000000800 */
[----:B------:R-:W1:Y:S07]  /*0010*/  S2R R0, SR_TID.X ;  /* 0x0000000000007919 */ /* 0x000e6e0000002100 */
[----:B------:R-:W2:Y:S01]  /*0020*/  LDC.64 R4, c[0x0][0x210] ;  /* 0x00008400ff047b82 */ /* 0x000ea20000000a00 */
[----:B------:R-:W-:Y:S01]  /*0030*/  ULDC.64 UR4, c[0x0][0x208] ;  /* 0x0000820000047ab9 */ /* 0x000fe20000000a00 */
[----:B------:R-:W-:Y:S01]  /*0040*/  ULDC.64 UR6, c[0x0][0x218] ;  /* 0x0000860000067ab9 */ /* 0x000fe20000000a00 */
[----:B------:R-:W3:Y:S01]  /*0050*/  S2R R9, SR_CTAID.X ;  /* 0x0000000000097919 */ /* 0x000ee20000002500 */
[----:B------:R-:W-:Y:S01]  /*0060*/  ULDC.64 UR8, c[0x0][0x220] ;  /* 0x0000880000087ab9 */ /* 0x000fe20000000a00 */
[----:B-1----:R-:W-:-:S05]  /*0070*/  IMAD.SHL.U32 R0, R0, 0x2, RZ ;  /* 0x0000000200007824 */ /* 0x002fca00078e00ff */
[----:B------:R-:W-:-:S05]  /*0080*/  LOP3.LUT R0, R0, 0x1fe, RZ, 0xc0, !PT ;  /* 0x000001fe00007812 */ /* 0x000fca00078ec0ff */
[----:B---3--:R-:W-:-:S05]  /*0090*/  IMAD R0, R9, 0x200, R0 ;  /* 0x0000020009007824 */ /* 0x008fca00078e0200 */
[----:B------:R-:W-:-:S04]  /*00a0*/  SHF.R.S32.HI R3, RZ, 0x1f, R0 ;  /* 0x0000001fff037819 */ /* 0x000fc80000011400 */
[----:B------:R-:W-:-:S04]  /*00b0*/  LEA.HI R6, R3, R0, RZ, 0x4 ;  /* 0x0000000003067211 */ /* 0x000fc800078f20ff */
[----:B------:R-:W-:Y:S02]  /*00c0*/  SHF.R.S32.HI R2, RZ, 0x4, R6 ;  /* 0x00000004ff027819 */ /* 0x000fe40000011406 */
[----:B------:R-:W-:Y:S02]  /*00d0*/  LOP3.LUT R7, R6, 0xfffffff0, RZ, 0xc0, !PT ;  /* 0xfffffff006077812 */ /* 0x000fe400078ec0ff */
[----:B------:R-:W-:-:S04]  /*00e0*/  LEA.HI R3, R2, R2, RZ, 0x4 ;  /* 0x0000000202037211 */ /* 0x000fc800078f20ff */
[----:B------:R-:W-:-:S05]  /*00f0*/  LOP3.LUT R3, R3, 0xfffffff0, RZ, 0xc0, !PT ;  /* 0xfffffff003037812 */ /* 0x000fca00078ec0ff */
[----:B------:R-:W-:-:S04]  /*0100*/  IMAD.IADD R3, R2, 0x1, -R3 ;  /* 0x0000000102037824 */ /* 0x000fc800078e0a03 */
[----:B--2---:R-:W-:-:S04]  /*0110*/  IMAD.WIDE R2, R3, 0x8, R4 ;  /* 0x0000000803027825 */ /* 0x004fc800078e0204 */
[----:B------:R-:W-:Y:S02]  /*0120*/  IMAD.IADD R7, R0, 0x1, -R7 ;  /* 0x0000000100077824 */ /* 0x000fe400078e0a07 */
[----:B------:R-:W2:Y:S02]  /*0130*/  LDG.E.EL.64 R2, desc[UR4][R2.64] ;  /* 0x0000000402027981 */ /* 0x000ea4000c2e1b00 */
[----:B------:R-:W-:-:S06]  /*0140*/  IMAD.WIDE R4, R7, 0x8, R4 ;  /* 0x0000000807047825 */ /* 0x000fcc00078e0204 */
[----:B------:R-:W3:Y:S01]  /*0150*/  LDG.E.EL.128 R4, desc[UR4][R4.64] ;  /* 0x0000000404047981 */ /* 0x000ee2000c2e1d00 */
[----:B------:R-:W-:-:S04]  /*0160*/  SHF.R.S32.HI R9, RZ, 0x16, R9 ;  /* 0x00000016ff097819 */ /* 0x000fc80000011409 */
[----:B------:R-:W-:-:S04]  /*0170*/  SGXT R9, R9, 0x1 ;  /* 0x000000010909781a */ /* 0x000fc80000000200 */
[----:B------:R-:W-:-:S04]  /*0180*/  LEA.HI R9, R9, R0, RZ, 0x8 ;  /* 0x0000000009097211 */ /* 0x000fc800078f40ff */
[----:B------:R-:W-:-:S05]  /*0190*/  SHF.R.S32.HI R9, RZ, 0x8, R9 ;  /* 0x00000008ff097819 */ /* 0x000fca0000011409 */
[----:B------:R-:W-:Y:S01]  /*01a0*/  IMAD.SHL.U32 R9, R9, 0x40, RZ ;  /* 0x0000004009097824 */ /* 0x000fe200078e00ff */
[----:B--2---:R-:W-:-:S04]  /*01b0*/  SHF.R.U32.HI R11, RZ, 0x1c, R3 ;  /* 0x0000001cff0b7819 */ /* 0x004fc80000011603 */
[----:B------:R-:W-:-:S04]  /*01c0*/  LOP3.LUT R11, R11, 0x8, RZ, 0xc0, !PT ;  /* 0x000000080b0b7812 */ /* 0x000fc800078ec0ff */
[----:B------:R-:W-:Y:S02]  /*01d0*/  IADD3 R11, P0, R2, R11, RZ ;  /* 0x0000000b020b7210 */ /* 0x000fe40007f1e0ff */
[----:B---3--:R-:W-:Y:S02]  /*01e0*/  SHF.R.U32.HI R10, RZ, 0x1c, R5 ;  /* 0x0000001cff0a7819 */ /* 0x008fe40000011605 */
[----:B------:R-:W-:Y:S01]  /*01f0*/  SHF.R.S32.HI R2, RZ, 0x1f, R9 ;  /* 0x0000001fff027819 */ /* 0x000fe20000011409 */
[----:B------:R-:W-:Y:S01]  /*0200*/  IMAD.X R12, RZ, RZ, R3, P0 ;  /* 0x000000ffff0c7224 */ /* 0x000fe200000e0603 */
[----:B------:R-:W-:Y:S02]  /*0210*/  LEA R9, P0, R11, R9, 0x3 ;  /* 0x000000090b097211 */ /* 0x000fe400078018ff */
[----:B------:R-:W-:Y:S02]  /*0220*/  SHF.R.U32.HI R8, RZ, 0x1c, R7 ;  /* 0x0000001cff087819 */ /* 0x000fe40000011607 */
[----:B------:R-:W-:-:S02]  /*0230*/  LOP3.LUT R3, R10, 0x8, RZ, 0xc0, !PT ;  /* 0x000000080a037812 */ /* 0x000fc400078ec0ff */
[----:B------:R-:W-:Y:S02]  /*0240*/  LEA.HI.X R11, R11, R2, R12, 0x3, P0 ;  /* 0x000000020b0b7211 */ /* 0x000fe400000f1c0c */
[----:B------:R-:W-:Y:S02]  /*0250*/  LOP3.LUT R8, R8, 0x8, RZ, 0xc0, !PT ;  /* 0x0000000808087812 */ /* 0x000fe400078ec0ff */
[-C--:B------:R-:W-:Y:S02]  /*0260*/  IADD3 R3, P0, P1, R3, R9.reuse, R4 ;  /* 0x0000000903037210 */ /* 0x080fe4000791e004 */
[----:B------:R-:W-:Y:S02]  /*0270*/  IADD3 R2, P2, P3, R8, R9, R6 ;  /* 0x0000000908027210 */ /* 0x000fe40007b5e006 */
[-C--:B------:R-:W-:Y:S01]  /*0280*/  IADD3.X R4, RZ, R11.reuse, R5, P0, P1 ;  /* 0x0000000bff047210 */ /* 0x080fe200007e2405 */
[C---:B------:R-:W-:Y:S01]  /*0290*/  IMAD.SHL.U32 R8, R3.reuse, 0x4, RZ ;  /* 0x0000000403087824 */ /* 0x040fe200078e00ff */
[----:B------:R-:W-:Y:S01]  /*02a0*/  IADD3.X R7, RZ, R11, R7, P2, P3 ;  /* 0x0000000bff077210 */ /* 0x000fe200017e6407 */
[----:B------:R-:W-:Y:S01]  /*02b0*/  IMAD.SHL.U32 R10, R2, 0x4, RZ ;  /* 0x00000004020a7824 */ /* 0x000fe200078e00ff */
[----:B------:R-:W-:-:S02]  /*02c0*/  SHF.L.U64.HI R3, R3, 0x2, R4 ;  /* 0x0000000203037819 */ /* 0x000fc40000010204 */
[----:B------:R-:W-:Y:S02]  /*02d0*/  IADD3 R4, P0, R8, UR6, RZ ;  /* 0x0000000608047c10 */ /* 0x000fe4000ff1e0ff */
[----:B------:R-:W-:Y:S02]  /*02e0*/  IADD3 R6, P1, R10, UR6, RZ ;  /* 0x000000060a067c10 */ /* 0x000fe4000ff3e0ff */
[----:B------:R-:W-:Y:S02]  /*02f0*/  IADD3.X R5, R3, UR7, RZ, P0, !PT ;  /* 0x0000000703057c10 */ /* 0x000fe400087fe4ff */
[----:B------:R-:W-:Y:S02]  /*0300*/  SHF.L.U64.HI R2, R2, 0x2, R7 ;  /* 0x0000000202027819 */ /* 0x000fe40000010207 */
[----:B------:R-:W-:Y:S01]  /*0310*/  IADD3 R8, P2, R8, UR8, RZ ;  /* 0x0000000808087c10 */ /* 0x000fe2000ff5e0ff */
[----:B------:R-:W2:Y:S01]  /*0320*/  LDG.E.EL R4, desc[UR4][R4.64] ;  /* 0x0000000404047981 */ /* 0x000ea2000c2e1900 */
[----:B------:R-:W-:-:S02]  /*0330*/  IADD3 R10, P0, R10, UR8, RZ ;  /* 0x000000080a0a7c10 */ /* 0x000fc4000ff1e0ff */
[----:B------:R-:W-:Y:S02]  /*0340*/  IADD3.X R9, R3, UR9, RZ, P2, !PT ;  /* 0x0000000903097c10 */ /* 0x000fe400097fe4ff */
[----:B------:R-:W-:Y:S02]  /*0350*/  IADD3.X R11, R2, UR9, RZ, P0, !PT ;  /* 0x00000009020b7c10 */ /* 0x000fe400087fe4ff */
[----:B------:R-:W-:Y:S02]  /*0360*/  IADD3.X R7, R2, UR7, RZ, P1, !PT ;  /* 0x0000000702077c10 */ /* 0x000fe40008ffe4ff */
[----:B------:R-:W2:Y:S01]  /*0370*/  LDG.E.EL R9, desc[UR4][R8.64] ;  /* 0x0000000408097981 */ /* 0x000ea2000c2e1900 */
[----:B------:R-:W1:Y:S03]  /*0380*/  LDC.64 R2, c[0x0][0x228] ;  /* 0x00008a00ff027b82 */ /* 0x000e660000000a00 */
[----:B------:R-:W3:Y:S04]  /*0390*/  LDG.E.EL R6, desc[UR4][R6.64] ;  /* 0x0000000406067981 */ /* 0x000ee8000c2e1900 */
[----:B------:R-:W3:Y:S01]  /*03a0*/  LDG.E.EL R11, desc[UR4][R10.64] ;  /* 0x000000040a0b7981 */ /* 0x000ee2000c2e1900 */
[----:B-1----:R-:W-:-:S04]  /*03b0*/  IMAD.WIDE R2, R0, 0x4, R2 ;  /* 0x0000000400027825 */ /* 0x002fc800078e0202 */
[----:B--2---:R-:W-:Y:S01]  /*03c0*/  FADD R12, R4, R9 ;  /* 0x00000009040c7221 */ /* 0x004fe20000000000 */
[----:B---3--:R-:W-:-:S05]  /*03d0*/  FADD R13, R6, R11 ;  /* 0x0000000b060d7221 */ /* 0x008fca0000000000 */
[----:B------:R-:W-:Y:S01]  /*03e0*/  STG.E.64 desc[UR4][R2.64], R12 ;  /* 0x0000000c02007986 */ /* 0x000fe2000c101b04 */
[----:B------:R-:W-:Y:S05]  /*03f0*/  EXIT ;  /* 0x000000000000794d */ /* 0x000fea0003800000 */
.L_x_0:
[----:B------:R-:W-:-:S00]  /*0400*/  BRA `(.L_x_0) ;  /* 0xfffffffc00fc7947 */ /* 0x000fc0000383ffff */
[----:B------:R-:W-:-:S00]  /*0410*/  NOP ;  /* 0x0000000000007918 */ /* 0x000fc00000000000 */
        /* <DEDUP_REMOVED lines=14> */
.L_x_1:


//--------------------- .nv.constant0.triton_poi_fused__unsafe_index_add_29 --------------------------
	.section	.nv.constant0.triton_poi_fused__unsafe_index_add_29,"a",@progbits
	.sectionflags	@""
	.align	4
.nv.constant0.triton_poi_fused__unsafe_index_add_29:
	.zero		564
